//
// Generated by NVIDIA NVVM Compiler
//
// Compiler Build ID: CL-36424714
// Cuda compilation tools, release 13.0, V13.0.88
// Based on NVVM 20.0.0
//

.version 9.0
.target sm_100
.address_size 64

	// .globl	_Z9matrixMulPiS_S_

.visible .entry _Z9matrixMulPiS_S_(
	.param .u64 .ptr .align 1 _Z9matrixMulPiS_S__param_0,
	.param .u64 .ptr .align 1 _Z9matrixMulPiS_S__param_1,
	.param .u64 .ptr .align 1 _Z9matrixMulPiS_S__param_2
)
{
	.reg .pred 	%p<4>;
	.reg .b32 	%r<20>;
	.reg .b64 	%rd<13>;

	ld.param.u64 	%rd1, [_Z9matrixMulPiS_S__param_0];
	ld.param.u64 	%rd2, [_Z9matrixMulPiS_S__param_1];
	ld.param.u64 	%rd3, [_Z9matrixMulPiS_S__param_2];
	mov.u32 	%r3, %ctaid.y;
	mov.u32 	%r4, %ntid.y;
	mov.u32 	%r5, %tid.y;
	mad.lo.s32 	%r1, %r3, %r4, %r5;
	mov.u32 	%r6, %ctaid.x;
	mov.u32 	%r7, %ntid.x;
	mov.u32 	%r8, %tid.x;
	mad.lo.s32 	%r2, %r6, %r7, %r8;
	setp.gt.u32 	%p1, %r1, 2;
	setp.gt.s32 	%p2, %r2, 2;
	or.pred  	%p3, %p1, %p2;
	@%p3 bra 	$L__BB0_2;
	cvta.to.global.u64 	%rd4, %rd3;
	cvta.to.global.u64 	%rd5, %rd1;
	cvta.to.global.u64 	%rd6, %rd2;
	mul.lo.s32 	%r9, %r1, 3;
	mul.wide.u32 	%rd7, %r9, 4;
	add.s64 	%rd8, %rd5, %rd7;
	ld.global.u32 	%r10, [%rd8];
	mul.wide.s32 	%rd9, %r2, 4;
	add.s64 	%rd10, %rd6, %rd9;
	ld.global.u32 	%r11, [%rd10];
	mul.lo.s32 	%r12, %r11, %r10;
	ld.global.u32 	%r13, [%rd8+4];
	ld.global.u32 	%r14, [%rd10+12];
	mad.lo.s32 	%r15, %r14, %r13, %r12;
	ld.global.u32 	%r16, [%rd8+8];
	ld.global.u32 	%r17, [%rd10+24];
	mad.lo.s32 	%r18, %r17, %r16, %r15;
	add.s32 	%r19, %r9, %r2;
	mul.wide.s32 	%rd11, %r19, 4;
	add.s64 	%rd12, %rd4, %rd11;
	st.global.u32 	[%rd12], %r18;
$L__BB0_2:
	ret;

}


// ===== COMPILED SASS (sm_100) =====

	.target	sm_100

	.elftype	@"ET_EXEC"


//--------------------- .note.nv.tkinfo           --------------------------
	.section	.note.nv.tkinfo,"",@"SHT_NOTE"
	.sectionflags	@"SHF_NOTE_NV_TKINFO"
	.tkinfo
        /*0018*/ 	.word	0x00000002
        /*0030*/ 	.string	""
        /*0030*/ 	.string	"ptxas"
        /*0030*/ 	.string	"Cuda compilation tools, release 13.0, V13.0.88"
        /*0030*/ 	.string	"Build cuda_13.0.r13.0/compiler.36424714_0"
        /*0030*/ 	.string	"-arch sm_100 -m 64 "



//--------------------- .note.nv.cuinfo           --------------------------
	.section	.note.nv.cuinfo,"",@"SHT_NOTE"
	.sectionflags	@"SHF_NOTE_NV_CUINFO"
        /*0018*/ 	.short	0x0002
        /*001a*/ 	.short	0x0064
        /*001c*/ 	.short	0x0082
	.zero		2


//--------------------- .nv.info                  --------------------------
	.section	.nv.info,"",@"SHT_CUDA_INFO"
	.align	4


	//----- nvinfo : EIATTR_REGCOUNT
	.align		4
        /*0000*/ 	.byte	0x04, 0x2f
        /*0002*/ 	.short	(.L_1 - .L_0)
	.align		4
.L_0:
        /*0004*/ 	.word	index@(_Z9matrixMulPiS_S_)
        /*0008*/ 	.word	0x00000012


	//----- nvinfo : EIATTR_FRAME_SIZE
	.align		4
.L_1:
        /*000c*/ 	.byte	0x04, 0x11
        /*000e*/ 	.short	(.L_3 - .L_2)
	.align		4
.L_2:
        /*0010*/ 	.word	index@(_Z9matrixMulPiS_S_)
        /*0014*/ 	.word	0x00000000


	//----- nvinfo : EIATTR_MIN_STACK_SIZE
	.align		4
.L_3:
        /*0018*/ 	.byte	0x04, 0x12
        /*001a*/ 	.short	(.L_5 - .L_4)
	.align		4
.L_4:
        /*001c*/ 	.word	index@(_Z9matrixMulPiS_S_)
        /*0020*/ 	.word	0x00000000
.L_5:


//--------------------- .nv.compat                --------------------------
	.section	.nv.compat,"",@"SHT_CUDA_COMPAT_INFO"
	.align	4
        /*0000*/ 	.byte	0x02, 0x09, 0x00, 0x00, 0x02, 0x02, 0x01, 0x00, 0x02, 0x05, 0x05, 0x00, 0x03, 0x07, 0x01, 0x01
        /*0010*/ 	.byte	0x02, 0x03, 0x00, 0x00, 0x02, 0x06, 0x01, 0x00, 0x04, 0x0b, 0x08, 0x00, 0x09, 0x00, 0x00, 0x00
        /*0020*/ 	.byte	0x00, 0x00, 0x00, 0x00


//--------------------- .nv.info._Z9matrixMulPiS_S_ --------------------------
	.section	.nv.info._Z9matrixMulPiS_S_,"",@"SHT_CUDA_INFO"
	.sectionflags	@""
	.align	4


	//----- nvinfo : EIATTR_CUDA_API_VERSION
	.align		4
        /*0000*/ 	.byte	0x04, 0x37
        /*0002*/ 	.short	(.L_7 - .L_6)
.L_6:
        /*0004*/ 	.word	0x00000082


	//----- nvinfo : EIATTR_KPARAM_INFO
	.align		4
.L_7:
        /*0008*/ 	.byte	0x04, 0x17
        /*000a*/ 	.short	(.L_9 - .L_8)
.L_8:
        /*000c*/ 	.word	0x00000000
        /*0010*/ 	.short	0x0002
        /*0012*/ 	.short	0x0010
        /*0014*/ 	.byte	0x00, 0xf5, 0x21, 0x00


	//----- nvinfo : EIATTR_KPARAM_INFO
	.align		4
.L_9:
        /*0018*/ 	.byte	0x04, 0x17
        /*001a*/ 	.short	(.L_11 - .L_10)
.L_10:
        /*001c*/ 	.word	0x00000000
        /*0020*/ 	.short	0x0001
        /*0022*/ 	.short	0x0008
        /*0024*/ 	.byte	0x00, 0xf5, 0x21, 0x00


	//----- nvinfo : EIATTR_KPARAM_INFO
	.align		4
.L_11:
        /*0028*/ 	.byte	0x04, 0x17
        /*002a*/ 	.short	(.L_13 - .L_12)
.L_12:
        /*002c*/ 	.word	0x00000000
        /*0030*/ 	.short	0x0000
        /*0032*/ 	.short	0x0000
        /*0034*/ 	.byte	0x00, 0xf5, 0x21, 0x00


	//----- nvinfo : EIATTR_SPARSE_MMA_MASK
	.align		4
.L_13:
        /*0038*/ 	.byte	0x03, 0x50
        /*003a*/ 	.short	0x0000


	//----- nvinfo : EIATTR_MAXREG_COUNT
	.align		4
        /*003c*/ 	.byte	0x03, 0x1b
        /*003e*/ 	.short	0x00ff


	//----- nvinfo : EIATTR_MERCURY_ISA_VERSION
	.align		4
        /*0040*/ 	.byte	0x03, 0x5f
        /*0042*/ 	.short	0x0101


	//----- nvinfo : EIATTR_VRC_CTA_INIT_COUNT
	.align		4
        /*0044*/ 	.byte	0x02, 0x4a
	.zero		1
	.zero		1


	//----- nvinfo : EIATTR_EXIT_INSTR_OFFSETS
	.align		4
        /*0048*/ 	.byte	0x04, 0x1c
        /*004a*/ 	.short	(.L_15 - .L_14)


	//   ....[0]....
.L_14:
        /*004c*/ 	.word	0x000000b0


	//   ....[1]....
        /*0050*/ 	.word	0x000001f0


	//----- nvinfo : EIATTR_CBANK_PARAM_SIZE
	.align		4
.L_15:
        /*0054*/ 	.byte	0x03, 0x19
        /*0056*/ 	.short	0x0018


	//----- nvinfo : EIATTR_PARAM_CBANK
	.align		4
        /*0058*/ 	.byte	0x04, 0x0a
        /*005a*/ 	.short	(.L_17 - .L_16)
	.align		4
.L_16:
        /*005c*/ 	.word	index@(.nv.constant0._Z9matrixMulPiS_S_)
        /*0060*/ 	.short	0x0380
        /*0062*/ 	.short	0x0018


	//----- nvinfo : EIATTR_SW_WAR
	.align		4
.L_17:
        /*0064*/ 	.byte	0x04, 0x36
        /*0066*/ 	.short	(.L_19 - .L_18)
.L_18:
        /*0068*/ 	.word	0x00000008
.L_19:


//--------------------- .nv.callgraph             --------------------------
	.section	.nv.callgraph,"",@"SHT_CUDA_CALLGRAPH"
	.align	4
	.sectionentsize	8
	.align		4
        /*0000*/ 	.word	0x00000000
	.align		4
        /*0004*/ 	.word	0xffffffff
	.align		4
        /*0008*/ 	.word	0x00000000
	.align		4
        /*000c*/ 	.word	0xfffffffe
	.align		4
        /*0010*/ 	.word	0x00000000
	.align		4
        /*0014*/ 	.word	0xfffffffd
	.align		4
        /*0018*/ 	.word	0x00000000
	.align		4
        /*001c*/ 	.word	0xfffffffc


//--------------------- .text._Z9matrixMulPiS_S_  --------------------------
	.section	.text._Z9matrixMulPiS_S_,"ax",@progbits
	.align	128
        .global         _Z9matrixMulPiS_S_
        .type           _Z9matrixMulPiS_S_,@function
        .size           _Z9matrixMulPiS_S_,(.L_x_1 - _Z9matrixMulPiS_S_)
        .other          _Z9matrixMulPiS_S_,@"STO_CUDA_ENTRY STV_DEFAULT"
_Z9matrixMulPiS_S_:
.text._Z9matrixMulPiS_S_:
[----:B------:R-:W-:Y:S01]  /*0000*/  LDC R1, c[0x0][0x37c] ;  /* 0x0000df00ff017b82 */ /* 0x000fe20000000800 */
[----:B------:R-:W0:Y:S07]  /*0010*/  S2R R2, SR_TID.X ;  /* 0x0000000000027919 */ /* 0x000e2e0000002100 */
[----:B------:R-:W1:Y:S01]  /*0020*/  LDC R0, c[0x0][0x364] ;  /* 0x0000d900ff007b82 */ /* 0x000e620000000800 */
[----:B------:R-:W1:Y:S07]  /*0030*/  S2R R3, SR_TID.Y ;  /* 0x0000000000037919 */ /* 0x000e6e0000002200 */
[----:B------:R-:W0:Y:S08]  /*0040*/  S2UR UR5, SR_CTAID.X ;  /* 0x00000000000579c3 */ /* 0x000e300000002500 */
[----:B------:R-:W0:Y:S08]  /*0050*/  LDC R9, c[0x0][0x360] ;  /* 0x0000d800ff097b82 */ /* 0x000e300000000800 */
[----:B------:R-:W1:Y:S01]  /*0060*/  S2UR UR4, SR_CTAID.Y ;  /* 0x00000000000479c3 */ /* 0x000e620000002600 */
[----:B0-----:R-:W-:-:S05]  /*0070*/  IMAD R9, R9, UR5, R2 ;  /* 0x0000000509097c24 */ /* 0x001fca000f8e0202 */
[----:B------:R-:W-:Y:S01]  /*0080*/  ISETP.GT.AND P0, PT, R9, 0x2, PT ;  /* 0x000000020900780c */ /* 0x000fe20003f04270 */
[----:B-1----:R-:W-:-:S05]  /*0090*/  IMAD R0, R0, UR4, R3 ;  /* 0x0000000400007c24 */ /* 0x002fca000f8e0203 */
[----:B------:R-:W-:-:S13]  /*00a0*/  ISETP.GT.U32.OR P0, PT, R0, 0x2, P0 ;  /* 0x000000020000780c */ /* 0x000fda0000704470 */
[----:B------:R-:W-:Y:S05]  /*00b0*/  @P0 EXIT ;  /* 0x000000000000094d */ /* 0x000fea0003800000 */
[----:B------:R-:W0:Y:S01]  /*00c0*/  LDC.64 R2, c[0x0][0x380] ;  /* 0x0000e000ff027b82 */ /* 0x000e220000000a00 */
[----:B------:R-:W1:Y:S01]  /*00d0*/  LDCU.64 UR4, c[0x0][0x358] ;  /* 0x00006b00ff0477ac */ /* 0x000e620008000a00 */
[----:B------:R-:W-:-:S06]  /*00e0*/  LEA R0, R0, R0, 0x1 ;  /* 0x0000000000007211 */ /* 0x000fcc00078e08ff */
[----:B------:R-:W2:Y:S08]  /*00f0*/  LDC.64 R4, c[0x0][0x388] ;  /* 0x0000e200ff047b82 */ /* 0x000eb00000000a00 */
[----:B------:R-:W3:Y:S01]  /*0100*/  LDC.64 R6, c[0x0][0x390] ;  /* 0x0000e400ff067b82 */ /* 0x000ee20000000a00 */
[----:B0-----:R-:W-:-:S05]  /*0110*/  IMAD.WIDE.U32 R2, R0, 0x4, R2 ;  /* 0x0000000400027825 */ /* 0x001fca00078e0002 */
[----:B-1----:R-:W4:Y:S01]  /*0120*/  LDG.E R8, desc[UR4][R2.64] ;  /* 0x0000000402087981 */ /* 0x002f22000c1e1900 */
[----:B--2---:R-:W-:-:S03]  /*0130*/  IMAD.WIDE R4, R9, 0x4, R4 ;  /* 0x0000000409047825 */ /* 0x004fc600078e0204 */
[----:B------:R-:W2:Y:S04]  /*0140*/  LDG.E R13, desc[UR4][R2.64+0x4] ;  /* 0x00000404020d7981 */ /* 0x000ea8000c1e1900 */
[----:B------:R-:W4:Y:S04]  /*0150*/  LDG.E R11, desc[UR4][R4.64] ;  /* 0x00000004040b7981 */ /* 0x000f28000c1e1900 */
[----:B------:R-:W2:Y:S04]  /*0160*/  LDG.E R10, desc[UR4][R4.64+0xc] ;  /* 0x00000c04040a7981 */ /* 0x000ea8000c1e1900 */
[----:B------:R-:W5:Y:S04]  /*0170*/  LDG.E R15, desc[UR4][R2.64+0x8] ;  /* 0x00000804020f7981 */ /* 0x000f68000c1e1900 */
[----:B------:R-:W5:Y:S01]  /*0180*/  LDG.E R12, desc[UR4][R4.64+0x18] ;  /* 0x00001804040c7981 */ /* 0x000f62000c1e1900 */
[----:B------:R-:W-:-:S05]  /*0190*/  IADD3 R9, PT, PT, R9, R0, RZ ;  /* 0x0000000009097210 */ /* 0x000fca0007ffe0ff */
[----:B---3--:R-:W-:-:S04]  /*01a0*/  IMAD.WIDE R6, R9, 0x4, R6 ;  /* 0x0000000409067825 */ /* 0x008fc800078e0206 */
[----:B----4-:R-:W-:-:S04]  /*01b0*/  IMAD R8, R8, R11, RZ ;  /* 0x0000000b08087224 */ /* 0x010fc800078e02ff */
[----:B--2---:R-:W-:-:S04]  /*01c0*/  IMAD R8, R13, R10, R8 ;  /* 0x0000000a0d087224 */ /* 0x004fc800078e0208 */
[----:B-----5:R-:W-:-:S05]  /*01d0*/  IMAD R15, R15, R12, R8 ;  /* 0x0000000c0f0f7224 */ /* 0x020fca00078e0208 */
[----:B------:R-:W-:Y:S01]  /*01e0*/  STG.E desc[UR4][R6.64], R15 ;  /* 0x0000000f06007986 */ /* 0x000fe2000c101904 */
[----:B------:R-:W-:Y:S05]  /*01f0*/  EXIT ;  /* 0x000000000000794d */ /* 0x000fea0003800000 */
.L_x_0:
[----:B------:R-:W-:-:S00]  /*0200*/  BRA `(.L_x_0) ;  /* 0xfffffffc00fc7947 */ /* 0x000fc0000383ffff */
[----:B------:R-:W-:-:S00]  /*0210*/  NOP ;  /* 0x0000000000007918 */ /* 0x000fc00000000000 */
        /* <DEDUP_REMOVED lines=14> */
.L_x_1:


//--------------------- .nv.shared.reserved.0     --------------------------
	.section	.nv.shared.reserved.0,"aw",@nobits
	.weak		__nv_reservedSMEM_offset_0_alias
	.size		__nv_reservedSMEM_offset_0_alias, 0, 64
	.other		__nv_reservedSMEM_offset_0_alias,@"STO_CUDA_RESERVED_SHARED STV_DEFAULT"
__nv_reservedSMEM_offset_0_alias:
	.zero		0
	.zero		64


//--------------------- .nv.constant0._Z9matrixMulPiS_S_ --------------------------
	.section	.nv.constant0._Z9matrixMulPiS_S_,"a",@progbits
	.sectionflags	@""
	.align	4
.nv.constant0._Z9matrixMulPiS_S_:
	.zero		920


//--------------------- SYMBOLS --------------------------

	.type		.nv.reservedSmem.offset0,@object
	.size		.nv.reservedSmem.offset0,0x4
